//
// Generated by NVIDIA NVVM Compiler
//
// Compiler Build ID: CL-36424714
// Cuda compilation tools, release 13.0, V13.0.88
// Based on NVVM 20.0.0
//

.version 9.0
.target sm_100
.address_size 64

	// .globl	_Z10hello_cudav
.extern .func  (.param .b32 func_retval0) vprintf
(
	.param .b64 vprintf_param_0,
	.param .b64 vprintf_param_1
)
;
.global .align 1 .b8 $str[16] = {72, 101, 108, 108, 111, 32, 99, 117, 100, 97, 58, 32, 37, 100, 10};

.visible .entry _Z10hello_cudav()
{
	.local .align 8 .b8 	__local_depot0[8];
	.reg .b64 	%SP;
	.reg .b64 	%SPL;
	.reg .b32 	%r<4>;
	.reg .b64 	%rd<5>;

	mov.u64 	%SPL, __local_depot0;
	cvta.local.u64 	%SP, %SPL;
	add.u64 	%rd1, %SP, 0;
	add.u64 	%rd2, %SPL, 0;
	mov.u32 	%r1, %tid.x;
	st.local.u32 	[%rd2], %r1;
	mov.u64 	%rd3, $str;
	cvta.global.u64 	%rd4, %rd3;
	{ // callseq 0, 0
	.param .b64 param0;
	st.param.b64 	[param0], %rd4;
	.param .b64 param1;
	st.param.b64 	[param1], %rd1;
	.param .b32 retval0;
	call.uni (retval0), 
	vprintf, 
	(
	param0, 
	param1
	);
	ld.param.b32 	%r2, [retval0];
	} // callseq 0
	ret;

}


// ===== COMPILED SASS (sm_100) =====

	.target	sm_100

	.elftype	@"ET_EXEC"


//--------------------- .note.nv.tkinfo           --------------------------
	.section	.note.nv.tkinfo,"",@"SHT_NOTE"
	.sectionflags	@"SHF_NOTE_NV_TKINFO"
	.tkinfo
        /*0018*/ 	.word	0x00000002
        /*0030*/ 	.string	""
        /*0030*/ 	.string	"ptxas"
        /*0030*/ 	.string	"Cuda compilation tools, release 13.0, V13.0.88"
        /*0030*/ 	.string	"Build cuda_13.0.r13.0/compiler.36424714_0"
        /*0030*/ 	.string	"-arch sm_100 -m 64 "



//--------------------- .note.nv.cuinfo           --------------------------
	.section	.note.nv.cuinfo,"",@"SHT_NOTE"
	.sectionflags	@"SHF_NOTE_NV_CUINFO"
        /*0018*/ 	.short	0x0002
        /*001a*/ 	.short	0x0064
        /*001c*/ 	.short	0x0082
	.zero		2


//--------------------- .nv.info                  --------------------------
	.section	.nv.info,"",@"SHT_CUDA_INFO"
	.align	4


	//----- nvinfo : EIATTR_REGCOUNT
	.align		4
        /*0000*/ 	.byte	0x04, 0x2f
        /*0002*/ 	.short	(.L_2 - .L_1)
	.align		4
.L_1:
        /*0004*/ 	.word	index@(_Z10hello_cudav)
        /*0008*/ 	.word	0x00000018


	//----- nvinfo : EIATTR_FRAME_SIZE
	.align		4
.L_2:
        /*000c*/ 	.byte	0x04, 0x11
        /*000e*/ 	.short	(.L_4 - .L_3)
	.align		4
.L_3:
        /*0010*/ 	.word	index@(_Z10hello_cudav)
        /*0014*/ 	.word	0x00000008


	//----- nvinfo : EIATTR_MIN_STACK_SIZE
	.align		4
.L_4:
        /*0018*/ 	.byte	0x04, 0x12
        /*001a*/ 	.short	(.L_6 - .L_5)
	.align		4
.L_5:
        /*001c*/ 	.word	index@(_Z10hello_cudav)
        /*0020*/ 	.word	0x00000008
.L_6:


//--------------------- .nv.compat                --------------------------
	.section	.nv.compat,"",@"SHT_CUDA_COMPAT_INFO"
	.align	4
        /*0000*/ 	.byte	0x02, 0x09, 0x00, 0x00, 0x02, 0x02, 0x01, 0x00, 0x02, 0x05, 0x05, 0x00, 0x03, 0x07, 0x01, 0x01
        /*0010*/ 	.byte	0x02, 0x03, 0x00, 0x00, 0x02, 0x06, 0x01, 0x00, 0x04, 0x0b, 0x08, 0x00, 0x09, 0x00, 0x00, 0x00
        /*0020*/ 	.byte	0x00, 0x00, 0x00, 0x00


//--------------------- .nv.info._Z10hello_cudav  --------------------------
	.section	.nv.info._Z10hello_cudav,"",@"SHT_CUDA_INFO"
	.sectionflags	@""
	.align	4


	//----- nvinfo : EIATTR_CUDA_API_VERSION
	.align		4
        /*0000*/ 	.byte	0x04, 0x37
        /*0002*/ 	.short	(.L_8 - .L_7)
.L_7:
        /*0004*/ 	.word	0x00000082


	//----- nvinfo : EIATTR_SPARSE_MMA_MASK
	.align		4
.L_8:
        /*0008*/ 	.byte	0x03, 0x50
        /*000a*/ 	.short	0x0000


	//----- nvinfo : EIATTR_MAXREG_COUNT
	.align		4
        /*000c*/ 	.byte	0x03, 0x1b
        /*000e*/ 	.short	0x00ff


	//----- nvinfo : EIATTR_EXTERNS
	.align		4
        /*0010*/ 	.byte	0x04, 0x0f
        /*0012*/ 	.short	(.L_10 - .L_9)


	//   ....[0]....
	.align		4
.L_9:
        /*0014*/ 	.word	index@(vprintf)


	//----- nvinfo : EIATTR_MERCURY_ISA_VERSION
	.align		4
.L_10:
        /*0018*/ 	.byte	0x03, 0x5f
        /*001a*/ 	.short	0x0101


	//----- nvinfo : EIATTR_VRC_CTA_INIT_COUNT
	.align		4
        /*001c*/ 	.byte	0x02, 0x4a
	.zero		1
	.zero		1


	//----- nvinfo : EIATTR_SYSCALL_OFFSETS
	.align		4
        /*0020*/ 	.byte	0x04, 0x46
        /*0022*/ 	.short	(.L_12 - .L_11)


	//   ....[0]....
.L_11:
        /*0024*/ 	.word	0x000000e0


	//----- nvinfo : EIATTR_EXIT_INSTR_OFFSETS
	.align		4
.L_12:
        /*0028*/ 	.byte	0x04, 0x1c
        /*002a*/ 	.short	(.L_14 - .L_13)


	//   ....[0]....
.L_13:
        /*002c*/ 	.word	0x000000f0


	//----- nvinfo : EIATTR_SW_WAR
	.align		4
.L_14:
        /*0030*/ 	.byte	0x04, 0x36
        /*0032*/ 	.short	(.L_16 - .L_15)
.L_15:
        /*0034*/ 	.word	0x00000008
.L_16:


//--------------------- .nv.callgraph             --------------------------
	.section	.nv.callgraph,"",@"SHT_CUDA_CALLGRAPH"
	.align	4
	.sectionentsize	8
	.align		4
        /*0000*/ 	.word	0x00000000
	.align		4
        /*0004*/ 	.word	0xffffffff
	.align		4
        /*0008*/ 	.word	index@(_Z10hello_cudav)
	.align		4
        /*000c*/ 	.word	index@(vprintf)
	.align		4
        /*0010*/ 	.word	0x00000000
	.align		4
        /*0014*/ 	.word	0xfffffffe
	.align		4
        /*0018*/ 	.word	0x00000000
	.align		4
        /*001c*/ 	.word	0xfffffffd
	.align		4
        /*0020*/ 	.word	0x00000000
	.align		4
        /*0024*/ 	.word	0xfffffffc


//--------------------- .nv.constant4             --------------------------
	.section	.nv.constant4,"a",@progbits
	.align	8
	.align		8
.nv.constant4:
        /*0000*/ 	.dword	vprintf
	.align		8
        /*0008*/ 	.dword	$str


//--------------------- .text._Z10hello_cudav     --------------------------
	.section	.text._Z10hello_cudav,"ax",@progbits
	.align	128
        .global         _Z10hello_cudav
        .type           _Z10hello_cudav,@function
        .size           _Z10hello_cudav,(.L_x_2 - _Z10hello_cudav)
        .other          _Z10hello_cudav,@"STO_CUDA_ENTRY STV_DEFAULT"
_Z10hello_cudav:
.text._Z10hello_cudav:
[----:B------:R-:W0:Y:S01]  /*0000*/  LDC R1, c[0x0][0x37c] ;  /* 0x0000df00ff017b82 */ /* 0x000e220000000800 */
[----:B------:R-:W1:Y:S01]  /*0010*/  S2R R8, SR_TID.X ;  /* 0x0000000000087919 */ /* 0x000e620000002100 */
[----:B0-----:R-:W-:Y:S01]  /*0020*/  VIADD R1, R1, 0xfffffff8 ;  /* 0xfffffff801017836 */ /* 0x001fe20000000000 */
[----:B------:R-:W-:Y:S01]  /*0030*/  MOV R0, 0x0 ;  /* 0x0000000000007802 */ /* 0x000fe20000000f00 */
[----:B------:R-:W0:Y:S04]  /*0040*/  LDCU UR4, c[0x0][0x2f8] ;  /* 0x00005f00ff0477ac */ /* 0x000e280008000800 */
[----:B------:R2:W3:Y:S01]  /*0050*/  LDC.64 R2, c[0x4][R0] ;  /* 0x0100000000027b82 */ /* 0x0004e20000000a00 */
[----:B------:R-:W4:Y:S01]  /*0060*/  LDCU.64 UR6, c[0x4][0x8] ;  /* 0x01000100ff0677ac */ /* 0x000f220008000a00 */
[----:B------:R-:W5:Y:S01]  /*0070*/  LDCU UR5, c[0x0][0x2fc] ;  /* 0x00005f80ff0577ac */ /* 0x000f620008000800 */
[----:B0-----:R-:W-:Y:S01]  /*0080*/  IADD3 R6, P0, PT, R1, UR4, RZ ;  /* 0x0000000401067c10 */ /* 0x001fe2000ff1e0ff */
[----:B----4-:R-:W-:Y:S01]  /*0090*/  IMAD.U32 R4, RZ, RZ, UR6 ;  /* 0x00000006ff047e24 */ /* 0x010fe2000f8e00ff */
[----:B------:R-:W-:-:S03]  /*00a0*/  MOV R5, UR7 ;  /* 0x0000000700057c02 */ /* 0x000fc60008000f00 */
[----:B-----5:R-:W-:Y:S01]  /*00b0*/  IMAD.X R7, RZ, RZ, UR5, P0 ;  /* 0x00000005ff077e24 */ /* 0x020fe200080e06ff */
[----:B-1----:R2:W-:Y:S07]  /*00c0*/  STL [R1], R8 ;  /* 0x0000000801007387 */ /* 0x0025ee0000100800 */
[----:B------:R-:W-:-:S07]  /*00d0*/  LEPC R20, `(.L_x_0) ;  /* 0x000000001014794e */ /* 0x000fce0000000000 */
[----:B--23--:R-:W-:Y:S05]  /*00e0*/  CALL.ABS.NOINC R2 ;  /* 0x0000000002007343 */ /* 0x00cfea0003c00000 */
.L_x_0:
[----:B------:R-:W-:Y:S05]  /*00f0*/  EXIT ;  /* 0x000000000000794d */ /* 0x000fea0003800000 */
.L_x_1:
[----:B------:R-:W-:-:S00]  /*0100*/  BRA `(.L_x_1) ;  /* 0xfffffffc00fc7947 */ /* 0x000fc0000383ffff */
[----:B------:R-:W-:-:S00]  /*0110*/  NOP ;  /* 0x0000000000007918 */ /* 0x000fc00000000000 */
        /* <DEDUP_REMOVED lines=14> */
.L_x_2:


//--------------------- .nv.global.init           --------------------------
	.section	.nv.global.init,"aw",@progbits
.nv.global.init:
	.type		$str,@object
	.size		$str,(.L_0 - $str)
$str:
        /*0000*/ 	.byte	0x48, 0x65, 0x6c, 0x6c, 0x6f, 0x20, 0x63, 0x75, 0x64, 0x61, 0x3a, 0x20, 0x25, 0x64, 0x0a, 0x00
.L_0:


//--------------------- .nv.shared.reserved.0     --------------------------
	.section	.nv.shared.reserved.0,"aw",@nobits
	.weak		__nv_reservedSMEM_offset_0_alias
	.size		__nv_reservedSMEM_offset_0_alias, 0, 64
	.other		__nv_reservedSMEM_offset_0_alias,@"STO_CUDA_RESERVED_SHARED STV_DEFAULT"
__nv_reservedSMEM_offset_0_alias:
	.zero		0
	.zero		64


//--------------------- .nv.constant0._Z10hello_cudav --------------------------
	.section	.nv.constant0._Z10hello_cudav,"a",@progbits
	.sectionflags	@""
	.align	4
.nv.constant0._Z10hello_cudav:
	.zero		896


//--------------------- SYMBOLS --------------------------

	.type		.nv.reservedSmem.offset0,@object
	.size		.nv.reservedSmem.offset0,0x4
	.type		vprintf,@function
